//
// Generated by NVIDIA NVVM Compiler
//
// Compiler Build ID: CL-36424714
// Cuda compilation tools, release 13.0, V13.0.88
// Based on NVVM 20.0.0
//

.version 9.0
.target sm_100
.address_size 64

	// .globl	_Z21global_bitonic_workerIlEvPT_iiiii

.visible .entry _Z21global_bitonic_workerIlEvPT_iiiii(
	.param .u64 .ptr .align 1 _Z21global_bitonic_workerIlEvPT_iiiii_param_0,
	.param .u32 _Z21global_bitonic_workerIlEvPT_iiiii_param_1,
	.param .u32 _Z21global_bitonic_workerIlEvPT_iiiii_param_2,
	.param .u32 _Z21global_bitonic_workerIlEvPT_iiiii_param_3,
	.param .u32 _Z21global_bitonic_workerIlEvPT_iiiii_param_4,
	.param .u32 _Z21global_bitonic_workerIlEvPT_iiiii_param_5
)
{
	.reg .pred 	%p<8>;
	.reg .b32 	%r<39>;
	.reg .b64 	%rd<9>;

	ld.param.u64 	%rd6, [_Z21global_bitonic_workerIlEvPT_iiiii_param_0];
	ld.param.u32 	%r12, [_Z21global_bitonic_workerIlEvPT_iiiii_param_2];
	ld.param.u32 	%r13, [_Z21global_bitonic_workerIlEvPT_iiiii_param_3];
	ld.param.u32 	%r14, [_Z21global_bitonic_workerIlEvPT_iiiii_param_4];
	ld.param.u32 	%r15, [_Z21global_bitonic_workerIlEvPT_iiiii_param_5];
	setp.lt.s32 	%p1, %r14, 1;
	@%p1 bra 	$L__BB0_8;
	mov.u32 	%r17, %tid.x;
	mov.u32 	%r18, %ctaid.x;
	mov.u32 	%r19, %ntid.x;
	mad.lo.s32 	%r20, %r19, %r18, %r17;
	mul.lo.s32 	%r1, %r14, %r20;
	add.s32 	%r2, %r13, 1;
	mov.b32 	%r21, -1;
	shl.b32 	%r22, %r21, %r13;
	not.b32 	%r3, %r22;
	mov.b32 	%r23, 1;
	shl.b32 	%r4, %r23, %r13;
	cvta.to.global.u64 	%rd1, %rd6;
	mov.b32 	%r36, 0;
	mul.wide.s32 	%rd8, %r4, 8;
$L__BB0_2:
	add.s32 	%r6, %r36, %r1;
	shr.s32 	%r38, %r6, %r12;
	setp.lt.s32 	%p2, %r38, 2;
	@%p2 bra 	$L__BB0_5;
	mov.u32 	%r37, %r38;
$L__BB0_4:
	shr.u32 	%r24, %r37, 1;
	and.b32  	%r25, %r37, 1;
	xor.b32  	%r38, %r24, %r25;
	setp.gt.u32 	%p3, %r37, 3;
	mov.u32 	%r37, %r38;
	@%p3 bra 	$L__BB0_4;
$L__BB0_5:
	shl.b32 	%r26, %r38, 1;
	sub.s32 	%r27, 1, %r26;
	mul.lo.s32 	%r28, %r27, %r15;
	and.b32  	%r29, %r6, %r3;
	shr.s32 	%r30, %r6, %r13;
	shl.b32 	%r31, %r30, %r2;
	add.s32 	%r32, %r31, %r29;
	mul.wide.s32 	%rd7, %r32, 8;
	add.s64 	%rd2, %rd1, %rd7;
	add.s64 	%rd3, %rd2, %rd8;
	ld.global.u64 	%rd4, [%rd2];
	ld.global.u64 	%rd5, [%rd3];
	setp.lt.s64 	%p4, %rd4, %rd5;
	setp.gt.s64 	%p5, %rd4, %rd5;
	selp.b32 	%r33, 1, 0, %p5;
	selp.b32 	%r34, -1, %r33, %p4;
	mul.lo.s32 	%r35, %r28, %r34;
	setp.lt.s32 	%p6, %r35, 1;
	@%p6 bra 	$L__BB0_7;
	st.global.u64 	[%rd2], %rd5;
	st.global.u64 	[%rd3], %rd4;
$L__BB0_7:
	add.s32 	%r36, %r36, 1;
	setp.ne.s32 	%p7, %r36, %r14;
	@%p7 bra 	$L__BB0_2;
$L__BB0_8:
	ret;

}
	// .globl	_Z21global_bitonic_mergerIlEvPT_S1_Piii
.visible .entry _Z21global_bitonic_mergerIlEvPT_S1_Piii(
	.param .u64 .ptr .align 1 _Z21global_bitonic_mergerIlEvPT_S1_Piii_param_0,
	.param .u64 .ptr .align 1 _Z21global_bitonic_mergerIlEvPT_S1_Piii_param_1,
	.param .u64 .ptr .align 1 _Z21global_bitonic_mergerIlEvPT_S1_Piii_param_2,
	.param .u32 _Z21global_bitonic_mergerIlEvPT_S1_Piii_param_3,
	.param .u32 _Z21global_bitonic_mergerIlEvPT_S1_Piii_param_4
)
{
	.reg .pred 	%p<102>;
	.reg .b32 	%r<300>;
	.reg .b64 	%rd<77>;

	ld.param.u64 	%rd7, [_Z21global_bitonic_mergerIlEvPT_S1_Piii_param_0];
	ld.param.u64 	%rd6, [_Z21global_bitonic_mergerIlEvPT_S1_Piii_param_1];
	ld.param.u64 	%rd8, [_Z21global_bitonic_mergerIlEvPT_S1_Piii_param_2];
	ld.param.u32 	%r42, [_Z21global_bitonic_mergerIlEvPT_S1_Piii_param_3];
	ld.param.u32 	%r43, [_Z21global_bitonic_mergerIlEvPT_S1_Piii_param_4];
	cvta.to.global.u64 	%rd1, %rd7;
	cvta.to.global.u64 	%rd2, %rd8;
	and.b32  	%r44, %r42, 1;
	st.global.u32 	[%rd2], %r44;
	and.b32  	%r45, %r42, 2;
	st.global.u32 	[%rd2+4], %r45;
	and.b32  	%r46, %r42, 4;
	st.global.u32 	[%rd2+8], %r46;
	and.b32  	%r47, %r42, 8;
	st.global.u32 	[%rd2+12], %r47;
	and.b32  	%r48, %r42, 16;
	st.global.u32 	[%rd2+16], %r48;
	and.b32  	%r49, %r42, 32;
	st.global.u32 	[%rd2+20], %r49;
	and.b32  	%r50, %r42, 64;
	st.global.u32 	[%rd2+24], %r50;
	and.b32  	%r51, %r42, 128;
	st.global.u32 	[%rd2+28], %r51;
	and.b32  	%r52, %r42, 256;
	st.global.u32 	[%rd2+32], %r52;
	and.b32  	%r53, %r42, 512;
	st.global.u32 	[%rd2+36], %r53;
	and.b32  	%r54, %r42, 1024;
	st.global.u32 	[%rd2+40], %r54;
	and.b32  	%r55, %r42, 2048;
	st.global.u32 	[%rd2+44], %r55;
	and.b32  	%r56, %r42, 4096;
	st.global.u32 	[%rd2+48], %r56;
	and.b32  	%r57, %r42, 8192;
	st.global.u32 	[%rd2+52], %r57;
	and.b32  	%r58, %r42, 16384;
	st.global.u32 	[%rd2+56], %r58;
	and.b32  	%r59, %r42, 32768;
	st.global.u32 	[%rd2+60], %r59;
	and.b32  	%r60, %r42, 65536;
	st.global.u32 	[%rd2+64], %r60;
	and.b32  	%r61, %r42, 131072;
	st.global.u32 	[%rd2+68], %r61;
	and.b32  	%r62, %r42, 262144;
	st.global.u32 	[%rd2+72], %r62;
	and.b32  	%r63, %r42, 524288;
	st.global.u32 	[%rd2+76], %r63;
	and.b32  	%r64, %r42, 1048576;
	st.global.u32 	[%rd2+80], %r64;
	and.b32  	%r65, %r42, 2097152;
	st.global.u32 	[%rd2+84], %r65;
	and.b32  	%r66, %r42, 4194304;
	st.global.u32 	[%rd2+88], %r66;
	and.b32  	%r67, %r42, 8388608;
	st.global.u32 	[%rd2+92], %r67;
	and.b32  	%r68, %r42, 16777216;
	st.global.u32 	[%rd2+96], %r68;
	and.b32  	%r69, %r42, 33554432;
	st.global.u32 	[%rd2+100], %r69;
	and.b32  	%r70, %r42, 67108864;
	st.global.u32 	[%rd2+104], %r70;
	and.b32  	%r71, %r42, 134217728;
	st.global.u32 	[%rd2+108], %r71;
	and.b32  	%r72, %r42, 268435456;
	st.global.u32 	[%rd2+112], %r72;
	and.b32  	%r73, %r42, 536870912;
	st.global.u32 	[%rd2+116], %r73;
	and.b32  	%r74, %r42, 1073741824;
	st.global.u32 	[%rd2+120], %r74;
	and.b32  	%r75, %r42, -2147483648;
	st.global.u32 	[%rd2+124], %r75;
	setp.lt.s32 	%p3, %r42, 1;
	@%p3 bra 	$L__BB1_57;
	cvta.to.global.u64 	%rd3, %rd6;
	mov.u32 	%r284, %r42;
$L__BB1_2:
	mov.u32 	%r1, %r284;
	ld.global.u32 	%r78, [%rd2+124];
	setp.ne.s32 	%p5, %r78, 0;
	mov.b32 	%r286, 31;
	mov.pred 	%p101, 0;
	mov.b32 	%r285, 32;
	@%p5 bra 	$L__BB1_34;
	ld.global.u32 	%r81, [%rd2+120];
	setp.ne.s32 	%p7, %r81, 0;
	mov.b32 	%r286, 30;
	mov.b32 	%r285, 31;
	@%p7 bra 	$L__BB1_34;
	ld.global.u32 	%r84, [%rd2+116];
	setp.ne.s32 	%p9, %r84, 0;
	mov.b32 	%r286, 29;
	mov.b32 	%r285, 30;
	@%p9 bra 	$L__BB1_34;
	ld.global.u32 	%r87, [%rd2+112];
	setp.ne.s32 	%p11, %r87, 0;
	mov.b32 	%r286, 28;
	mov.b32 	%r285, 29;
	@%p11 bra 	$L__BB1_34;
	ld.global.u32 	%r90, [%rd2+108];
	setp.ne.s32 	%p13, %r90, 0;
	mov.b32 	%r286, 27;
	mov.b32 	%r285, 28;
	@%p13 bra 	$L__BB1_34;
	ld.global.u32 	%r93, [%rd2+104];
	setp.ne.s32 	%p15, %r93, 0;
	mov.b32 	%r286, 26;
	mov.b32 	%r285, 27;
	@%p15 bra 	$L__BB1_34;
	ld.global.u32 	%r96, [%rd2+100];
	setp.ne.s32 	%p17, %r96, 0;
	mov.b32 	%r286, 25;
	mov.b32 	%r285, 26;
	@%p17 bra 	$L__BB1_34;
	ld.global.u32 	%r99, [%rd2+96];
	setp.ne.s32 	%p19, %r99, 0;
	mov.b32 	%r286, 24;
	mov.b32 	%r285, 25;
	@%p19 bra 	$L__BB1_34;
	ld.global.u32 	%r102, [%rd2+92];
	setp.ne.s32 	%p21, %r102, 0;
	mov.b32 	%r286, 23;
	mov.b32 	%r285, 24;
	@%p21 bra 	$L__BB1_34;
	ld.global.u32 	%r105, [%rd2+88];
	setp.ne.s32 	%p23, %r105, 0;
	mov.b32 	%r286, 22;
	mov.b32 	%r285, 23;
	@%p23 bra 	$L__BB1_34;
	ld.global.u32 	%r108, [%rd2+84];
	setp.ne.s32 	%p25, %r108, 0;
	mov.b32 	%r286, 21;
	mov.b32 	%r285, 22;
	@%p25 bra 	$L__BB1_34;
	ld.global.u32 	%r111, [%rd2+80];
	setp.ne.s32 	%p27, %r111, 0;
	mov.b32 	%r286, 20;
	mov.b32 	%r285, 21;
	@%p27 bra 	$L__BB1_34;
	ld.global.u32 	%r114, [%rd2+76];
	setp.ne.s32 	%p29, %r114, 0;
	mov.b32 	%r286, 19;
	mov.b32 	%r285, 20;
	@%p29 bra 	$L__BB1_34;
	ld.global.u32 	%r117, [%rd2+72];
	setp.ne.s32 	%p31, %r117, 0;
	mov.b32 	%r286, 18;
	mov.b32 	%r285, 19;
	@%p31 bra 	$L__BB1_34;
	ld.global.u32 	%r120, [%rd2+68];
	setp.ne.s32 	%p33, %r120, 0;
	mov.b32 	%r286, 17;
	mov.b32 	%r285, 18;
	@%p33 bra 	$L__BB1_34;
	ld.global.u32 	%r123, [%rd2+64];
	setp.ne.s32 	%p35, %r123, 0;
	mov.b32 	%r286, 16;
	mov.b32 	%r285, 17;
	@%p35 bra 	$L__BB1_34;
	ld.global.u32 	%r126, [%rd2+60];
	setp.ne.s32 	%p37, %r126, 0;
	mov.b32 	%r286, 15;
	mov.b32 	%r285, 16;
	@%p37 bra 	$L__BB1_34;
	ld.global.u32 	%r129, [%rd2+56];
	setp.ne.s32 	%p39, %r129, 0;
	mov.b32 	%r286, 14;
	mov.b32 	%r285, 15;
	@%p39 bra 	$L__BB1_34;
	ld.global.u32 	%r132, [%rd2+52];
	setp.ne.s32 	%p41, %r132, 0;
	mov.b32 	%r286, 13;
	mov.b32 	%r285, 14;
	@%p41 bra 	$L__BB1_34;
	ld.global.u32 	%r135, [%rd2+48];
	setp.ne.s32 	%p43, %r135, 0;
	mov.b32 	%r286, 12;
	mov.b32 	%r285, 13;
	@%p43 bra 	$L__BB1_34;
	ld.global.u32 	%r138, [%rd2+44];
	setp.ne.s32 	%p45, %r138, 0;
	mov.b32 	%r286, 11;
	mov.b32 	%r285, 12;
	@%p45 bra 	$L__BB1_34;
	ld.global.u32 	%r141, [%rd2+40];
	setp.ne.s32 	%p47, %r141, 0;
	mov.b32 	%r286, 10;
	mov.b32 	%r285, 11;
	@%p47 bra 	$L__BB1_34;
	ld.global.u32 	%r144, [%rd2+36];
	setp.ne.s32 	%p49, %r144, 0;
	mov.b32 	%r286, 9;
	mov.b32 	%r285, 10;
	@%p49 bra 	$L__BB1_34;
	ld.global.u32 	%r147, [%rd2+32];
	setp.ne.s32 	%p51, %r147, 0;
	mov.b32 	%r286, 8;
	mov.b32 	%r285, 9;
	@%p51 bra 	$L__BB1_34;
	ld.global.u32 	%r150, [%rd2+28];
	setp.ne.s32 	%p53, %r150, 0;
	mov.b32 	%r286, 7;
	mov.b32 	%r285, 8;
	@%p53 bra 	$L__BB1_34;
	ld.global.u32 	%r153, [%rd2+24];
	setp.ne.s32 	%p55, %r153, 0;
	mov.b32 	%r286, 6;
	mov.b32 	%r285, 7;
	@%p55 bra 	$L__BB1_34;
	ld.global.u32 	%r156, [%rd2+20];
	setp.ne.s32 	%p57, %r156, 0;
	mov.b32 	%r286, 5;
	mov.b32 	%r285, 6;
	@%p57 bra 	$L__BB1_34;
	ld.global.u32 	%r159, [%rd2+16];
	setp.ne.s32 	%p59, %r159, 0;
	mov.b32 	%r286, 4;
	mov.b32 	%r285, 5;
	@%p59 bra 	$L__BB1_34;
	ld.global.u32 	%r162, [%rd2+12];
	setp.ne.s32 	%p61, %r162, 0;
	mov.b32 	%r286, 3;
	mov.b32 	%r285, 4;
	@%p61 bra 	$L__BB1_34;
	ld.global.u32 	%r165, [%rd2+8];
	setp.ne.s32 	%p63, %r165, 0;
	mov.b32 	%r286, 2;
	mov.b32 	%r285, 3;
	@%p63 bra 	$L__BB1_34;
	ld.global.u32 	%r168, [%rd2+4];
	setp.ne.s32 	%p65, %r168, 0;
	mov.b32 	%r286, 1;
	mov.b32 	%r285, 2;
	@%p65 bra 	$L__BB1_34;
	ld.global.u32 	%r169, [%rd2];
	setp.eq.s32 	%p66, %r169, 0;
	setp.ne.s32 	%p101, %r169, 0;
	selp.u32 	%r285, 1, 0, %p101;
	selp.s32 	%r286, -1, 0, %p66;
$L__BB1_34:
	@%p101 bra 	$L__BB1_56;
	add.s32 	%r6, %r285, -2;
	and.b32  	%r7, %r285, 3;
	setp.eq.s32 	%p67, %r7, 1;
	mov.u32 	%r291, %r6;
	@%p67 bra 	$L__BB1_45;
	mul.wide.u32 	%rd9, %r285, 4;
	add.s64 	%rd4, %rd2, %rd9;
	ld.global.u32 	%r8, [%rd4+-8];
	setp.lt.s32 	%p68, %r8, 1;
	@%p68 bra 	$L__BB1_38;
	mov.b32 	%r171, -1;
	shl.b32 	%r172, %r171, %r286;
	not.b32 	%r173, %r172;
	and.b32  	%r174, %r42, %r173;
	mul.wide.s32 	%rd10, %r286, 4;
	add.s64 	%rd11, %rd2, %rd10;
	ld.global.u32 	%r175, [%rd11];
	add.s32 	%r176, %r174, %r175;
	add.s32 	%r177, %r176, -1;
	mul.wide.s32 	%rd12, %r177, 8;
	add.s64 	%rd13, %rd1, %rd12;
	shl.b32 	%r178, %r171, %r6;
	not.b32 	%r179, %r178;
	and.b32  	%r180, %r42, %r179;
	add.s32 	%r181, %r180, %r8;
	add.s32 	%r182, %r181, -1;
	mul.wide.s32 	%rd14, %r182, 8;
	add.s64 	%rd15, %rd1, %rd14;
	ld.global.u64 	%rd16, [%rd13];
	ld.global.u64 	%rd17, [%rd15];
	setp.lt.s64 	%p69, %rd16, %rd17;
	setp.gt.s64 	%p70, %rd16, %rd17;
	selp.b32 	%r183, 1, 0, %p70;
	selp.b32 	%r184, -1, %r183, %p69;
	mul.lo.s32 	%r185, %r184, %r43;
	setp.lt.s32 	%p71, %r185, 0;
	selp.b32 	%r286, %r6, %r286, %p71;
$L__BB1_38:
	add.s32 	%r291, %r285, -3;
	setp.eq.s32 	%p72, %r7, 2;
	@%p72 bra 	$L__BB1_45;
	ld.global.u32 	%r12, [%rd4+-12];
	setp.lt.s32 	%p73, %r12, 1;
	@%p73 bra 	$L__BB1_41;
	mov.b32 	%r186, -1;
	shl.b32 	%r187, %r186, %r286;
	not.b32 	%r188, %r187;
	and.b32  	%r189, %r42, %r188;
	mul.wide.s32 	%rd18, %r286, 4;
	add.s64 	%rd19, %rd2, %rd18;
	ld.global.u32 	%r190, [%rd19];
	add.s32 	%r191, %r189, %r190;
	add.s32 	%r192, %r191, -1;
	mul.wide.s32 	%rd20, %r192, 8;
	add.s64 	%rd21, %rd1, %rd20;
	shl.b32 	%r193, %r186, %r291;
	not.b32 	%r194, %r193;
	and.b32  	%r195, %r42, %r194;
	add.s32 	%r196, %r195, %r12;
	add.s32 	%r197, %r196, -1;
	mul.wide.s32 	%rd22, %r197, 8;
	add.s64 	%rd23, %rd1, %rd22;
	ld.global.u64 	%rd24, [%rd21];
	ld.global.u64 	%rd25, [%rd23];
	setp.lt.s64 	%p74, %rd24, %rd25;
	setp.gt.s64 	%p75, %rd24, %rd25;
	selp.b32 	%r198, 1, 0, %p75;
	selp.b32 	%r199, -1, %r198, %p74;
	mul.lo.s32 	%r200, %r199, %r43;
	setp.lt.s32 	%p76, %r200, 0;
	selp.b32 	%r286, %r291, %r286, %p76;
$L__BB1_41:
	add.s32 	%r291, %r285, -4;
	setp.eq.s32 	%p77, %r7, 3;
	@%p77 bra 	$L__BB1_45;
	ld.global.u32 	%r16, [%rd4+-16];
	setp.lt.s32 	%p78, %r16, 1;
	@%p78 bra 	$L__BB1_44;
	mov.b32 	%r201, -1;
	shl.b32 	%r202, %r201, %r286;
	not.b32 	%r203, %r202;
	and.b32  	%r204, %r42, %r203;
	mul.wide.s32 	%rd26, %r286, 4;
	add.s64 	%rd27, %rd2, %rd26;
	ld.global.u32 	%r205, [%rd27];
	add.s32 	%r206, %r204, %r205;
	add.s32 	%r207, %r206, -1;
	mul.wide.s32 	%rd28, %r207, 8;
	add.s64 	%rd29, %rd1, %rd28;
	shl.b32 	%r208, %r201, %r291;
	not.b32 	%r209, %r208;
	and.b32  	%r210, %r42, %r209;
	add.s32 	%r211, %r210, %r16;
	add.s32 	%r212, %r211, -1;
	mul.wide.s32 	%rd30, %r212, 8;
	add.s64 	%rd31, %rd1, %rd30;
	ld.global.u64 	%rd32, [%rd29];
	ld.global.u64 	%rd33, [%rd31];
	setp.lt.s64 	%p79, %rd32, %rd33;
	setp.gt.s64 	%p80, %rd32, %rd33;
	selp.b32 	%r213, 1, 0, %p80;
	selp.b32 	%r214, -1, %r213, %p79;
	mul.lo.s32 	%r215, %r214, %r43;
	setp.lt.s32 	%p81, %r215, 0;
	selp.b32 	%r286, %r291, %r286, %p81;
$L__BB1_44:
	add.s32 	%r291, %r285, -5;
$L__BB1_45:
	setp.lt.u32 	%p82, %r6, 3;
	@%p82 bra 	$L__BB1_56;
	add.s32 	%r293, %r291, -1;
$L__BB1_47:
	add.s32 	%r26, %r293, 1;
	mul.wide.s32 	%rd34, %r26, 4;
	add.s64 	%rd5, %rd2, %rd34;
	ld.global.u32 	%r27, [%rd5];
	setp.lt.s32 	%p83, %r27, 1;
	@%p83 bra 	$L__BB1_49;
	mov.b32 	%r216, -1;
	shl.b32 	%r217, %r216, %r286;
	not.b32 	%r218, %r217;
	and.b32  	%r219, %r42, %r218;
	mul.wide.s32 	%rd35, %r286, 4;
	add.s64 	%rd36, %rd2, %rd35;
	ld.global.u32 	%r220, [%rd36];
	add.s32 	%r221, %r219, %r220;
	add.s32 	%r222, %r221, -1;
	mul.wide.s32 	%rd37, %r222, 8;
	add.s64 	%rd38, %rd1, %rd37;
	shl.b32 	%r223, %r216, %r26;
	not.b32 	%r224, %r223;
	and.b32  	%r225, %r42, %r224;
	add.s32 	%r226, %r225, %r27;
	add.s32 	%r227, %r226, -1;
	mul.wide.s32 	%rd39, %r227, 8;
	add.s64 	%rd40, %rd1, %rd39;
	ld.global.u64 	%rd41, [%rd38];
	ld.global.u64 	%rd42, [%rd40];
	setp.lt.s64 	%p84, %rd41, %rd42;
	setp.gt.s64 	%p85, %rd41, %rd42;
	selp.b32 	%r228, 1, 0, %p85;
	selp.b32 	%r229, -1, %r228, %p84;
	mul.lo.s32 	%r230, %r229, %r43;
	setp.lt.s32 	%p86, %r230, 0;
	selp.b32 	%r286, %r26, %r286, %p86;
$L__BB1_49:
	ld.global.u32 	%r30, [%rd5+-4];
	setp.lt.s32 	%p87, %r30, 1;
	@%p87 bra 	$L__BB1_51;
	mov.b32 	%r231, -1;
	shl.b32 	%r232, %r231, %r286;
	not.b32 	%r233, %r232;
	and.b32  	%r234, %r42, %r233;
	mul.wide.s32 	%rd43, %r286, 4;
	add.s64 	%rd44, %rd2, %rd43;
	ld.global.u32 	%r235, [%rd44];
	add.s32 	%r236, %r234, %r235;
	add.s32 	%r237, %r236, -1;
	mul.wide.s32 	%rd45, %r237, 8;
	add.s64 	%rd46, %rd1, %rd45;
	shl.b32 	%r238, %r231, %r293;
	not.b32 	%r239, %r238;
	and.b32  	%r240, %r42, %r239;
	add.s32 	%r241, %r240, %r30;
	add.s32 	%r242, %r241, -1;
	mul.wide.s32 	%rd47, %r242, 8;
	add.s64 	%rd48, %rd1, %rd47;
	ld.global.u64 	%rd49, [%rd46];
	ld.global.u64 	%rd50, [%rd48];
	setp.lt.s64 	%p88, %rd49, %rd50;
	setp.gt.s64 	%p89, %rd49, %rd50;
	selp.b32 	%r243, 1, 0, %p89;
	selp.b32 	%r244, -1, %r243, %p88;
	mul.lo.s32 	%r245, %r244, %r43;
	setp.lt.s32 	%p90, %r245, 0;
	selp.b32 	%r286, %r293, %r286, %p90;
$L__BB1_51:
	ld.global.u32 	%r33, [%rd5+-8];
	setp.lt.s32 	%p91, %r33, 1;
	@%p91 bra 	$L__BB1_53;
	add.s32 	%r246, %r293, -1;
	mov.b32 	%r247, -1;
	shl.b32 	%r248, %r247, %r286;
	not.b32 	%r249, %r248;
	and.b32  	%r250, %r42, %r249;
	mul.wide.s32 	%rd51, %r286, 4;
	add.s64 	%rd52, %rd2, %rd51;
	ld.global.u32 	%r251, [%rd52];
	add.s32 	%r252, %r250, %r251;
	add.s32 	%r253, %r252, -1;
	mul.wide.s32 	%rd53, %r253, 8;
	add.s64 	%rd54, %rd1, %rd53;
	shl.b32 	%r254, %r247, %r246;
	not.b32 	%r255, %r254;
	and.b32  	%r256, %r42, %r255;
	add.s32 	%r257, %r256, %r33;
	add.s32 	%r258, %r257, -1;
	mul.wide.s32 	%rd55, %r258, 8;
	add.s64 	%rd56, %rd1, %rd55;
	ld.global.u64 	%rd57, [%rd54];
	ld.global.u64 	%rd58, [%rd56];
	setp.lt.s64 	%p92, %rd57, %rd58;
	setp.gt.s64 	%p93, %rd57, %rd58;
	selp.b32 	%r259, 1, 0, %p93;
	selp.b32 	%r260, -1, %r259, %p92;
	mul.lo.s32 	%r261, %r260, %r43;
	setp.lt.s32 	%p94, %r261, 0;
	selp.b32 	%r286, %r246, %r286, %p94;
$L__BB1_53:
	ld.global.u32 	%r36, [%rd5+-12];
	setp.lt.s32 	%p95, %r36, 1;
	@%p95 bra 	$L__BB1_55;
	add.s32 	%r262, %r293, -2;
	mov.b32 	%r263, -1;
	shl.b32 	%r264, %r263, %r286;
	not.b32 	%r265, %r264;
	and.b32  	%r266, %r42, %r265;
	mul.wide.s32 	%rd59, %r286, 4;
	add.s64 	%rd60, %rd2, %rd59;
	ld.global.u32 	%r267, [%rd60];
	add.s32 	%r268, %r266, %r267;
	add.s32 	%r269, %r268, -1;
	mul.wide.s32 	%rd61, %r269, 8;
	add.s64 	%rd62, %rd1, %rd61;
	shl.b32 	%r270, %r263, %r262;
	not.b32 	%r271, %r270;
	and.b32  	%r272, %r42, %r271;
	add.s32 	%r273, %r272, %r36;
	add.s32 	%r274, %r273, -1;
	mul.wide.s32 	%rd63, %r274, 8;
	add.s64 	%rd64, %rd1, %rd63;
	ld.global.u64 	%rd65, [%rd62];
	ld.global.u64 	%rd66, [%rd64];
	setp.lt.s64 	%p96, %rd65, %rd66;
	setp.gt.s64 	%p97, %rd65, %rd66;
	selp.b32 	%r275, 1, 0, %p97;
	selp.b32 	%r276, -1, %r275, %p96;
	mul.lo.s32 	%r277, %r276, %r43;
	setp.lt.s32 	%p98, %r277, 0;
	selp.b32 	%r286, %r262, %r286, %p98;
$L__BB1_55:
	add.s32 	%r293, %r293, -4;
	setp.ne.s32 	%p99, %r293, -2;
	@%p99 bra 	$L__BB1_47;
$L__BB1_56:
	add.s32 	%r284, %r1, -1;
	mul.wide.s32 	%rd67, %r286, 4;
	add.s64 	%rd68, %rd2, %rd67;
	ld.global.u32 	%r278, [%rd68];
	add.s32 	%r279, %r278, -1;
	st.global.u32 	[%rd68], %r279;
	mov.b32 	%r280, -1;
	shl.b32 	%r281, %r280, %r286;
	not.b32 	%r282, %r281;
	and.b32  	%r283, %r42, %r282;
	cvt.u64.u32 	%rd69, %r283;
	cvt.s64.s32 	%rd70, %r278;
	add.s64 	%rd71, %rd70, %rd69;
	shl.b64 	%rd72, %rd71, 3;
	add.s64 	%rd73, %rd1, %rd72;
	ld.global.u64 	%rd74, [%rd73+-8];
	mul.wide.s32 	%rd75, %r1, 8;
	add.s64 	%rd76, %rd3, %rd75;
	st.global.u64 	[%rd76+-8], %rd74;
	setp.gt.s32 	%p100, %r1, 1;
	@%p100 bra 	$L__BB1_2;
$L__BB1_57:
	ret;

}


// ===== COMPILED SASS (sm_100) =====

	.target	sm_100

	.elftype	@"ET_EXEC"


//--------------------- .note.nv.tkinfo           --------------------------
	.section	.note.nv.tkinfo,"",@"SHT_NOTE"
	.sectionflags	@"SHF_NOTE_NV_TKINFO"
	.tkinfo
        /*0018*/ 	.word	0x00000002
        /*0030*/ 	.string	""
        /*0030*/ 	.string	"ptxas"
        /*0030*/ 	.string	"Cuda compilation tools, release 13.0, V13.0.88"
        /*0030*/ 	.string	"Build cuda_13.0.r13.0/compiler.36424714_0"
        /*0030*/ 	.string	"-arch sm_100 -m 64 "



//--------------------- .note.nv.cuinfo           --------------------------
	.section	.note.nv.cuinfo,"",@"SHT_NOTE"
	.sectionflags	@"SHF_NOTE_NV_CUINFO"
        /*0018*/ 	.short	0x0002
        /*001a*/ 	.short	0x0064
        /*001c*/ 	.short	0x0082
	.zero		2


//--------------------- .nv.info                  --------------------------
	.section	.nv.info,"",@"SHT_CUDA_INFO"
	.align	4


	//----- nvinfo : EIATTR_REGCOUNT
	.align		4
        /*0000*/ 	.byte	0x04, 0x2f
        /*0002*/ 	.short	(.L_1 - .L_0)
	.align		4
.L_0:
        /*0004*/ 	.word	index@(_Z21global_bitonic_workerIlEvPT_iiiii)
        /*0008*/ 	.word	0x00000010


	//----- nvinfo : EIATTR_FRAME_SIZE
	.align		4
.L_1:
        /*000c*/ 	.byte	0x04, 0x11
        /*000e*/ 	.short	(.L_3 - .L_2)
	.align		4
.L_2:
        /*0010*/ 	.word	index@(_Z21global_bitonic_workerIlEvPT_iiiii)
        /*0014*/ 	.word	0x00000000


	//----- nvinfo : EIATTR_REGCOUNT
	.align		4
.L_3:
        /*0018*/ 	.byte	0x04, 0x2f
        /*001a*/ 	.short	(.L_5 - .L_4)
	.align		4
.L_4:
        /*001c*/ 	.word	index@(_Z21global_bitonic_mergerIlEvPT_S1_Piii)
        /*0020*/ 	.word	0x0000001a


	//----- nvinfo : EIATTR_FRAME_SIZE
	.align		4
.L_5:
        /*0024*/ 	.byte	0x04, 0x11
        /*0026*/ 	.short	(.L_7 - .L_6)
	.align		4
.L_6:
        /*0028*/ 	.word	index@(_Z21global_bitonic_mergerIlEvPT_S1_Piii)
        /*002c*/ 	.word	0x00000000


	//----- nvinfo : EIATTR_MIN_STACK_SIZE
	.align		4
.L_7:
        /*0030*/ 	.byte	0x04, 0x12
        /*0032*/ 	.short	(.L_9 - .L_8)
	.align		4
.L_8:
        /*0034*/ 	.word	index@(_Z21global_bitonic_mergerIlEvPT_S1_Piii)
        /*0038*/ 	.word	0x00000000


	//----- nvinfo : EIATTR_MIN_STACK_SIZE
	.align		4
.L_9:
        /*003c*/ 	.byte	0x04, 0x12
        /*003e*/ 	.short	(.L_11 - .L_10)
	.align		4
.L_10:
        /*0040*/ 	.word	index@(_Z21global_bitonic_workerIlEvPT_iiiii)
        /*0044*/ 	.word	0x00000000
.L_11:


//--------------------- .nv.compat                --------------------------
	.section	.nv.compat,"",@"SHT_CUDA_COMPAT_INFO"
	.align	4
        /*0000*/ 	.byte	0x02, 0x09, 0x00, 0x00, 0x02, 0x02, 0x01, 0x00, 0x02, 0x05, 0x05, 0x00, 0x03, 0x07, 0x01, 0x01
        /*0010*/ 	.byte	0x02, 0x03, 0x00, 0x00, 0x02, 0x06, 0x01, 0x00, 0x04, 0x0b, 0x08, 0x00, 0x09, 0x00, 0x00, 0x00
        /*0020*/ 	.byte	0x00, 0x00, 0x00, 0x00


//--------------------- .nv.info._Z21global_bitonic_mergerIlEvPT_S1_Piii --------------------------
	.section	.nv.info._Z21global_bitonic_mergerIlEvPT_S1_Piii,"",@"SHT_CUDA_INFO"
	.sectionflags	@""
	.align	4


	//----- nvinfo : EIATTR_CUDA_API_VERSION
	.align		4
        /*0000*/ 	.byte	0x04, 0x37
        /*0002*/ 	.short	(.L_13 - .L_12)
.L_12:
        /*0004*/ 	.word	0x00000082


	//----- nvinfo : EIATTR_KPARAM_INFO
	.align		4
.L_13:
        /*0008*/ 	.byte	0x04, 0x17
        /*000a*/ 	.short	(.L_15 - .L_14)
.L_14:
        /*000c*/ 	.word	0x00000000
        /*0010*/ 	.short	0x0004
        /*0012*/ 	.short	0x001c
        /*0014*/ 	.byte	0x00, 0xf0, 0x11, 0x00


	//----- nvinfo : EIATTR_KPARAM_INFO
	.align		4
.L_15:
        /*0018*/ 	.byte	0x04, 0x17
        /*001a*/ 	.short	(.L_17 - .L_16)
.L_16:
        /*001c*/ 	.word	0x00000000
        /*0020*/ 	.short	0x0003
        /*0022*/ 	.short	0x0018
        /*0024*/ 	.byte	0x00, 0xf0, 0x11, 0x00


	//----- nvinfo : EIATTR_KPARAM_INFO
	.align		4
.L_17:
        /*0028*/ 	.byte	0x04, 0x17
        /*002a*/ 	.short	(.L_19 - .L_18)
.L_18:
        /*002c*/ 	.word	0x00000000
        /*0030*/ 	.short	0x0002
        /*0032*/ 	.short	0x0010
        /*0034*/ 	.byte	0x00, 0xf5, 0x21, 0x00


	//----- nvinfo : EIATTR_KPARAM_INFO
	.align		4
.L_19:
        /*0038*/ 	.byte	0x04, 0x17
        /*003a*/ 	.short	(.L_21 - .L_20)
.L_20:
        /*003c*/ 	.word	0x00000000
        /*0040*/ 	.short	0x0001
        /*0042*/ 	.short	0x0008
        /*0044*/ 	.byte	0x00, 0xf5, 0x21, 0x00


	//----- nvinfo : EIATTR_KPARAM_INFO
	.align		4
.L_21:
        /*0048*/ 	.byte	0x04, 0x17
        /*004a*/ 	.short	(.L_23 - .L_22)
.L_22:
        /*004c*/ 	.word	0x00000000
        /*0050*/ 	.short	0x0000
        /*0052*/ 	.short	0x0000
        /*0054*/ 	.byte	0x00, 0xf5, 0x21, 0x00


	//----- nvinfo : EIATTR_SPARSE_MMA_MASK
	.align		4
.L_23:
        /*0058*/ 	.byte	0x03, 0x50
        /*005a*/ 	.short	0x0000


	//----- nvinfo : EIATTR_MAXREG_COUNT
	.align		4
        /*005c*/ 	.byte	0x03, 0x1b
        /*005e*/ 	.short	0x00ff


	//----- nvinfo : EIATTR_MERCURY_ISA_VERSION
	.align		4
        /*0060*/ 	.byte	0x03, 0x5f
        /*0062*/ 	.short	0x0101


	//----- nvinfo : EIATTR_VRC_CTA_INIT_COUNT
	.align		4
        /*0064*/ 	.byte	0x02, 0x4a
	.zero		1
	.zero		1


	//----- nvinfo : EIATTR_EXIT_INSTR_OFFSETS
	.align		4
        /*0068*/ 	.byte	0x04, 0x1c
        /*006a*/ 	.short	(.L_25 - .L_24)


	//   ....[0]....
.L_24:
        /*006c*/ 	.word	0x00000450


	//   ....[1]....
        /*0070*/ 	.word	0x00001d00


	//----- nvinfo : EIATTR_CBANK_PARAM_SIZE
	.align		4
.L_25:
        /*0074*/ 	.byte	0x03, 0x19
        /*0076*/ 	.short	0x0020


	//----- nvinfo : EIATTR_PARAM_CBANK
	.align		4
        /*0078*/ 	.byte	0x04, 0x0a
        /*007a*/ 	.short	(.L_27 - .L_26)
	.align		4
.L_26:
        /*007c*/ 	.word	index@(.nv.constant0._Z21global_bitonic_mergerIlEvPT_S1_Piii)
        /*0080*/ 	.short	0x0380
        /*0082*/ 	.short	0x0020


	//----- nvinfo : EIATTR_SW_WAR
	.align		4
.L_27:
        /*0084*/ 	.byte	0x04, 0x36
        /*0086*/ 	.short	(.L_29 - .L_28)
.L_28:
        /*0088*/ 	.word	0x00000008
.L_29:


//--------------------- .nv.info._Z21global_bitonic_workerIlEvPT_iiiii --------------------------
	.section	.nv.info._Z21global_bitonic_workerIlEvPT_iiiii,"",@"SHT_CUDA_INFO"
	.sectionflags	@""
	.align	4


	//----- nvinfo : EIATTR_CUDA_API_VERSION
	.align		4
        /*0000*/ 	.byte	0x04, 0x37
        /*0002*/ 	.short	(.L_31 - .L_30)
.L_30:
        /*0004*/ 	.word	0x00000082


	//----- nvinfo : EIATTR_KPARAM_INFO
	.align		4
.L_31:
        /*0008*/ 	.byte	0x04, 0x17
        /*000a*/ 	.short	(.L_33 - .L_32)
.L_32:
        /*000c*/ 	.word	0x00000000
        /*0010*/ 	.short	0x0005
        /*0012*/ 	.short	0x0018
        /*0014*/ 	.byte	0x00, 0xf0, 0x11, 0x00


	//----- nvinfo : EIATTR_KPARAM_INFO
	.align		4
.L_33:
        /*0018*/ 	.byte	0x04, 0x17
        /*001a*/ 	.short	(.L_35 - .L_34)
.L_34:
        /*001c*/ 	.word	0x00000000
        /*0020*/ 	.short	0x0004
        /*0022*/ 	.short	0x0014
        /*0024*/ 	.byte	0x00, 0xf0, 0x11, 0x00


	//----- nvinfo : EIATTR_KPARAM_INFO
	.align		4
.L_35:
        /*0028*/ 	.byte	0x04, 0x17
        /*002a*/ 	.short	(.L_37 - .L_36)
.L_36:
        /*002c*/ 	.word	0x00000000
        /*0030*/ 	.short	0x0003
        /*0032*/ 	.short	0x0010
        /*0034*/ 	.byte	0x00, 0xf0, 0x11, 0x00


	//----- nvinfo : EIATTR_KPARAM_INFO
	.align		4
.L_37:
        /*0038*/ 	.byte	0x04, 0x17
        /*003a*/ 	.short	(.L_39 - .L_38)
.L_38:
        /*003c*/ 	.word	0x00000000
        /*0040*/ 	.short	0x0002
        /*0042*/ 	.short	0x000c
        /*0044*/ 	.byte	0x00, 0xf0, 0x11, 0x00


	//----- nvinfo : EIATTR_KPARAM_INFO
	.align		4
.L_39:
        /*0048*/ 	.byte	0x04, 0x17
        /*004a*/ 	.short	(.L_41 - .L_40)
.L_40:
        /*004c*/ 	.word	0x00000000
        /*0050*/ 	.short	0x0001
        /*0052*/ 	.short	0x0008
        /*0054*/ 	.byte	0x00, 0xf0, 0x11, 0x00


	//----- nvinfo : EIATTR_KPARAM_INFO
	.align		4
.L_41:
        /*0058*/ 	.byte	0x04, 0x17
        /*005a*/ 	.short	(.L_43 - .L_42)
.L_42:
        /*005c*/ 	.word	0x00000000
        /*0060*/ 	.short	0x0000
        /*0062*/ 	.short	0x0000
        /*0064*/ 	.byte	0x00, 0xf5, 0x21, 0x00


	//----- nvinfo : EIATTR_SPARSE_MMA_MASK
	.align		4
.L_43:
        /*0068*/ 	.byte	0x03, 0x50
        /*006a*/ 	.short	0x0000


	//----- nvinfo : EIATTR_MAXREG_COUNT
	.align		4
        /*006c*/ 	.byte	0x03, 0x1b
        /*006e*/ 	.short	0x00ff


	//----- nvinfo : EIATTR_MERCURY_ISA_VERSION
	.align		4
        /*0070*/ 	.byte	0x03, 0x5f
        /*0072*/ 	.short	0x0101


	//----- nvinfo : EIATTR_VRC_CTA_INIT_COUNT
	.align		4
        /*0074*/ 	.byte	0x02, 0x4a
	.zero		1
	.zero		1


	//----- nvinfo : EIATTR_EXIT_INSTR_OFFSETS
	.align		4
        /*0078*/ 	.byte	0x04, 0x1c
        /*007a*/ 	.short	(.L_45 - .L_44)


	//   ....[0]....
.L_44:
        /*007c*/ 	.word	0x00000030


	//   ....[1]....
        /*0080*/ 	.word	0x00000390


	//----- nvinfo : EIATTR_CRS_STACK_SIZE
	.align		4
.L_45:
        /*0084*/ 	.byte	0x04, 0x1e
        /*0086*/ 	.short	(.L_47 - .L_46)
.L_46:
        /*0088*/ 	.word	0x00000000


	//----- nvinfo : EIATTR_CBANK_PARAM_SIZE
	.align		4
.L_47:
        /*008c*/ 	.byte	0x03, 0x19
        /*008e*/ 	.short	0x001c


	//----- nvinfo : EIATTR_PARAM_CBANK
	.align		4
        /*0090*/ 	.byte	0x04, 0x0a
        /*0092*/ 	.short	(.L_49 - .L_48)
	.align		4
.L_48:
        /*0094*/ 	.word	index@(.nv.constant0._Z21global_bitonic_workerIlEvPT_iiiii)
        /*0098*/ 	.short	0x0380
        /*009a*/ 	.short	0x001c


	//----- nvinfo : EIATTR_SW_WAR
	.align		4
.L_49:
        /*009c*/ 	.byte	0x04, 0x36
        /*009e*/ 	.short	(.L_51 - .L_50)
.L_50:
        /*00a0*/ 	.word	0x00000008
.L_51:


//--------------------- .nv.callgraph             --------------------------
	.section	.nv.callgraph,"",@"SHT_CUDA_CALLGRAPH"
	.align	4
	.sectionentsize	8
	.align		4
        /*0000*/ 	.word	0x00000000
	.align		4
        /*0004*/ 	.word	0xffffffff
	.align		4
        /*0008*/ 	.word	0x00000000
	.align		4
        /*000c*/ 	.word	0xfffffffe
	.align		4
        /*0010*/ 	.word	0x00000000
	.align		4
        /*0014*/ 	.word	0xfffffffd
	.align		4
        /*0018*/ 	.word	0x00000000
	.align		4
        /*001c*/ 	.word	0xfffffffc


//--------------------- .text._Z21global_bitonic_mergerIlEvPT_S1_Piii --------------------------
	.section	.text._Z21global_bitonic_mergerIlEvPT_S1_Piii,"ax",@progbits
	.align	128
        .global         _Z21global_bitonic_mergerIlEvPT_S1_Piii
        .type           _Z21global_bitonic_mergerIlEvPT_S1_Piii,@function
        .size           _Z21global_bitonic_mergerIlEvPT_S1_Piii,(.L_x_18 - _Z21global_bitonic_mergerIlEvPT_S1_Piii)
        .other          _Z21global_bitonic_mergerIlEvPT_S1_Piii,@"STO_CUDA_ENTRY STV_DEFAULT"
_Z21global_bitonic_mergerIlEvPT_S1_Piii:
.text._Z21global_bitonic_mergerIlEvPT_S1_Piii:
[----:B------:R-:W-:Y:S08]  /*0000*/  LDC R1, c[0x0][0x37c] ;  /* 0x0000df00ff017b82 */ /* 0x000ff00000000800 */
[----:B------:R-:W0:Y:S01]  /*0010*/  LDC R0, c[0x0][0x398] ;  /* 0x0000e600ff007b82 */ /* 0x000e220000000800 */
[----:B------:R-:W1:Y:S07]  /*0020*/  LDCU.64 UR4, c[0x0][0x358] ;  /* 0x00006b00ff0477ac */ /* 0x000e6e0008000a00 */
[----:B------:R-:W1:Y:S01]  /*0030*/  LDC.64 R2, c[0x0][0x390] ;  /* 0x0000e400ff027b82 */ /* 0x000e620000000a00 */
[----:B0-----:R-:W-:-:S02]  /*0040*/  LOP3.LUT R5, R0, 0x1, RZ, 0xc0, !PT ;  /* 0x0000000100057812 */ /* 0x001fc400078ec0ff */
[C---:B------:R-:W-:Y:S02]  /*0050*/  LOP3.LUT R7, R0.reuse, 0x2, RZ, 0xc0, !PT ;  /* 0x0000000200077812 */ /* 0x040fe400078ec0ff */
[C---:B------:R-:W-:Y:S02]  /*0060*/  LOP3.LUT R9, R0.reuse, 0x4, RZ, 0xc0, !PT ;  /* 0x0000000400097812 */ /* 0x040fe400078ec0ff */
[C---:B------:R-:W-:Y:S01]  /*0070*/  LOP3.LUT R11, R0.reuse, 0x8, RZ, 0xc0, !PT ;  /* 0x00000008000b7812 */ /* 0x040fe200078ec0ff */
[----:B-1----:R0:W-:Y:S01]  /*0080*/  STG.E desc[UR4][R2.64], R5 ;  /* 0x0000000502007986 */ /* 0x0021e2000c101904 */
[C---:B------:R-:W-:Y:S02]  /*0090*/  LOP3.LUT R13, R0.reuse, 0x10, RZ, 0xc0, !PT ;  /* 0x00000010000d7812 */ /* 0x040fe400078ec0ff */
[C---:B------:R-:W-:Y:S01]  /*00a0*/  LOP3.LUT R15, R0.reuse, 0x20, RZ, 0xc0, !PT ;  /* 0x00000020000f7812 */ /* 0x040fe200078ec0ff */
[----:B------:R1:W-:Y:S01]  /*00b0*/  STG.E desc[UR4][R2.64+0x4], R7 ;  /* 0x0000040702007986 */ /* 0x0003e2000c101904 */
[----:B------:R-:W-:-:S02]  /*00c0*/  LOP3.LUT R17, R0, 0x40, RZ, 0xc0, !PT ;  /* 0x0000004000117812 */ /* 0x000fc400078ec0ff */
[C---:B------:R-:W-:Y:S01]  /*00d0*/  LOP3.LUT R19, R0.reuse, 0x200, RZ, 0xc0, !PT ;  /* 0x0000020000137812 */ /* 0x040fe200078ec0ff */
[----:B------:R2:W-:Y:S01]  /*00e0*/  STG.E desc[UR4][R2.64+0x8], R9 ;  /* 0x0000080902007986 */ /* 0x0005e2000c101904 */
[C---:B------:R-:W-:Y:S02]  /*00f0*/  LOP3.LUT R21, R0.reuse, 0x400, RZ, 0xc0, !PT ;  /* 0x0000040000157812 */ /* 0x040fe400078ec0ff */
[C---:B------:R-:W-:Y:S01]  /*0100*/  LOP3.LUT R23, R0.reuse, 0x800, RZ, 0xc0, !PT ;  /* 0x0000080000177812 */ /* 0x040fe200078ec0ff */
[----:B------:R3:W-:Y:S01]  /*0110*/  STG.E desc[UR4][R2.64+0xc], R11 ;  /* 0x00000c0b02007986 */ /* 0x0007e2000c101904 */
[C---:B0-----:R-:W-:Y:S02]  /*0120*/  LOP3.LUT R5, R0.reuse, 0x80, RZ, 0xc0, !PT ;  /* 0x0000008000057812 */ /* 0x041fe400078ec0ff */
[C---:B------:R-:W-:Y:S01]  /*0130*/  ISETP.GE.AND P0, PT, R0.reuse, 0x1, PT ;  /* 0x000000010000780c */ /* 0x040fe20003f06270 */
[----:B------:R0:W-:Y:S01]  /*0140*/  STG.E desc[UR4][R2.64+0x10], R13 ;  /* 0x0000100d02007986 */ /* 0x0001e2000c101904 */
[----:B-1----:R-:W-:-:S03]  /*0150*/  LOP3.LUT R7, R0, 0x100, RZ, 0xc0, !PT ;  /* 0x0000010000077812 */ /* 0x002fc600078ec0ff */
[----:B------:R1:W-:Y:S01]  /*0160*/  STG.E desc[UR4][R2.64+0x14], R15 ;  /* 0x0000140f02007986 */ /* 0x0003e2000c101904 */
[----:B--2---:R-:W-:-:S03]  /*0170*/  LOP3.LUT R9, R0, 0x1000, RZ, 0xc0, !PT ;  /* 0x0000100000097812 */ /* 0x004fc600078ec0ff */
[----:B------:R2:W-:Y:S01]  /*0180*/  STG.E desc[UR4][R2.64+0x18], R17 ;  /* 0x0000181102007986 */ /* 0x0005e2000c101904 */
[----:B---3--:R-:W-:-:S03]  /*0190*/  LOP3.LUT R11, R0, 0x2000, RZ, 0xc0, !PT ;  /* 0x00002000000b7812 */ /* 0x008fc600078ec0ff */
[----:B------:R3:W-:Y:S01]  /*01a0*/  STG.E desc[UR4][R2.64+0x1c], R5 ;  /* 0x00001c0502007986 */ /* 0x0007e2000c101904 */
[----:B0-----:R-:W-:-:S03]  /*01b0*/  LOP3.LUT R13, R0, 0x4000, RZ, 0xc0, !PT ;  /* 0x00004000000d7812 */ /* 0x001fc600078ec0ff */
[----:B------:R0:W-:Y:S01]  /*01c0*/  STG.E desc[UR4][R2.64+0x20], R7 ;  /* 0x0000200702007986 */ /* 0x0001e2000c101904 */
[----:B-1----:R-:W-:-:S03]  /*01d0*/  LOP3.LUT R15, R0, 0x8000, RZ, 0xc0, !PT ;  /* 0x00008000000f7812 */ /* 0x002fc600078ec0ff */
[----:B------:R1:W-:Y:S01]  /*01e0*/  STG.E desc[UR4][R2.64+0x24], R19 ;  /* 0x0000241302007986 */ /* 0x0003e2000c101904 */
[----:B--2---:R-:W-:-:S03]  /*01f0*/  LOP3.LUT R17, R0, 0x10000, RZ, 0xc0, !PT ;  /* 0x0001000000117812 */ /* 0x004fc600078ec0ff */
[----:B------:R2:W-:Y:S01]  /*0200*/  STG.E desc[UR4][R2.64+0x28], R21 ;  /* 0x0000281502007986 */ /* 0x0005e2000c101904 */
[----:B---3--:R-:W-:-:S03]  /*0210*/  LOP3.LUT R5, R0, 0x20000, RZ, 0xc0, !PT ;  /* 0x0002000000057812 */ /* 0x008fc600078ec0ff */
[----:B------:R3:W-:Y:S01]  /*0220*/  STG.E desc[UR4][R2.64+0x2c], R23 ;  /* 0x00002c1702007986 */ /* 0x0007e2000c101904 */
[C---:B0-----:R-:W-:Y:S02]  /*0230*/  LOP3.LUT R7, R0.reuse, 0x40000, RZ, 0xc0, !PT ;  /* 0x0004000000077812 */ /* 0x041fe400078ec0ff */
[C---:B-1----:R-:W-:Y:S01]  /*0240*/  LOP3.LUT R19, R0.reuse, 0x80000, RZ, 0xc0, !PT ;  /* 0x0008000000137812 */ /* 0x042fe200078ec0ff */
[----:B------:R0:W-:Y:S01]  /*0250*/  STG.E desc[UR4][R2.64+0x30], R9 ;  /* 0x0000300902007986 */ /* 0x0001e2000c101904 */
[----:B--2---:R-:W-:-:S03]  /*0260*/  LOP3.LUT R21, R0, 0x100000, RZ, 0xc0, !PT ;  /* 0x0010000000157812 */ /* 0x004fc600078ec0ff */
[----:B------:R1:W-:Y:S01]  /*0270*/  STG.E desc[UR4][R2.64+0x34], R11 ;  /* 0x0000340b02007986 */ /* 0x0003e2000c101904 */
[----:B---3--:R-:W-:-:S03]  /*0280*/  LOP3.LUT R23, R0, 0x200000, RZ, 0xc0, !PT ;  /* 0x0020000000177812 */ /* 0x008fc600078ec0ff */
[----:B------:R2:W-:Y:S04]  /*0290*/  STG.E desc[UR4][R2.64+0x38], R13 ;  /* 0x0000380d02007986 */ /* 0x0005e8000c101904 */
        /* <DEDUP_REMOVED lines=13> */
[C---:B--2---:R-:W-:Y:S02]  /*0370*/  LOP3.LUT R7, R0.reuse, 0x10000000, RZ, 0xc0, !PT ;  /* 0x1000000000077812 */ /* 0x044fe400078ec0ff */
[C---:B---3--:R-:W-:Y:S01]  /*0380*/  LOP3.LUT R19, R0.reuse, 0x20000000, RZ, 0xc0, !PT ;  /* 0x2000000000137812 */ /* 0x048fe200078ec0ff */
[----:B------:R2:W-:Y:S01]  /*0390*/  STG.E desc[UR4][R2.64+0x58], R9 ;  /* 0x0000580902007986 */ /* 0x0005e2000c101904 */
[----:B0-----:R-:W-:-:S03]  /*03a0*/  LOP3.LUT R21, R0, 0x40000000, RZ, 0xc0, !PT ;  /* 0x4000000000157812 */ /* 0x001fc600078ec0ff */
[----:B------:R2:W-:Y:S01]  /*03b0*/  STG.E desc[UR4][R2.64+0x5c], R11 ;  /* 0x00005c0b02007986 */ /* 0x0005e2000c101904 */
[----:B-1----:R-:W-:-:S03]  /*03c0*/  LOP3.LUT R23, R0, 0x80000000, RZ, 0xc0, !PT ;  /* 0x8000000000177812 */ /* 0x002fc600078ec0ff */
[----:B------:R2:W-:Y:S04]  /*03d0*/  STG.E desc[UR4][R2.64+0x60], R13 ;  /* 0x0000600d02007986 */ /* 0x0005e8000c101904 */
[----:B------:R2:W-:Y:S04]  /*03e0*/  STG.E desc[UR4][R2.64+0x64], R15 ;  /* 0x0000640f02007986 */ /* 0x0005e8000c101904 */
[----:B------:R2:W-:Y:S04]  /*03f0*/  STG.E desc[UR4][R2.64+0x68], R17 ;  /* 0x0000681102007986 */ /* 0x0005e8000c101904 */
[----:B------:R2:W-:Y:S04]  /*0400*/  STG.E desc[UR4][R2.64+0x6c], R5 ;  /* 0x00006c0502007986 */ /* 0x0005e8000c101904 */
[----:B------:R2:W-:Y:S04]  /*0410*/  STG.E desc[UR4][R2.64+0x70], R7 ;  /* 0x0000700702007986 */ /* 0x0005e8000c101904 */
[----:B------:R2:W-:Y:S04]  /*0420*/  STG.E desc[UR4][R2.64+0x74], R19 ;  /* 0x0000741302007986 */ /* 0x0005e8000c101904 */
[----:B------:R2:W-:Y:S04]  /*0430*/  STG.E desc[UR4][R2.64+0x78], R21 ;  /* 0x0000781502007986 */ /* 0x0005e8000c101904 */
[----:B------:R2:W-:Y:S01]  /*0440*/  STG.E desc[UR4][R2.64+0x7c], R23 ;  /* 0x00007c1702007986 */ /* 0x0005e2000c101904 */
[----:B------:R-:W-:Y:S05]  /*0450*/  @!P0 EXIT ;  /* 0x000000000000894d */ /* 0x000fea0003800000 */
[----:B------:R-:W0:Y:S02]  /*0460*/  LDCU UR6, c[0x0][0x398] ;  /* 0x00007300ff0677ac */ /* 0x000e240008000800 */
[----:B0-----:R-:W-:-:S07]  /*0470*/  IMAD.U32 R0, RZ, RZ, UR6 ;  /* 0x00000006ff007e24 */ /* 0x001fce000f8e00ff */
.L_x_11:
[----:B0-2---:R-:W0:Y:S02]  /*0480*/  LDC.64 R4, c[0x0][0x390] ;  /* 0x0000e400ff047b82 */ /* 0x005e240000000a00 */
[----:B0-----:R-:W2:Y:S01]  /*0490*/  LDG.E R2, desc[UR4][R4.64+0x7c] ;  /* 0x00007c0404027981 */ /* 0x001ea2000c1e1900 */
[----:B------:R-:W-:Y:S01]  /*04a0*/  PLOP3.LUT P0, PT, PT, PT, PT, 0x8, 0x80 ;  /* 0x000000000080781c */ /* 0x000fe20003f0e170 */
[----:B------:R-:W-:Y:S01]  /*04b0*/  IMAD.MOV.U32 R3, RZ, RZ, 0x20 ;  /* 0x00000020ff037424 */ /* 0x000fe200078e00ff */
[----:B--2---:R-:W-:Y:S01]  /*04c0*/  ISETP.NE.AND P1, PT, R2, RZ, PT ;  /* 0x000000ff0200720c */ /* 0x004fe20003f25270 */
[----:B------:R-:W-:-:S12]  /*04d0*/  IMAD.MOV.U32 R2, RZ, RZ, 0x1f ;  /* 0x0000001fff027424 */ /* 0x000fd800078e00ff */
[----:B------:R-:W-:Y:S05]  /*04e0*/  @P1 BRA `(.L_x_0) ;  /* 0x00000008006c1947 */ /* 0x000fea0003800000 */
[----:B------:R-:W2:Y:S01]  /*04f0*/  LDG.E R2, desc[UR4][R4.64+0x78] ;  /* 0x0000780404027981 */ /* 0x000ea2000c1e1900 */
        /* <DEDUP_REMOVED lines=149> */
[----:B------:R-:W2:Y:S02]  /*0e50*/  LDG.E R4, desc[UR4][R4.64] ;  /* 0x0000000404047981 */ /* 0x000ea4000c1e1900 */
[C---:B--2---:R-:W-:Y:S02]  /*0e60*/  ISETP.NE.AND P1, PT, R4.reuse, RZ, PT ;  /* 0x000000ff0400720c */ /* 0x044fe40003f25270 */
[----:B------:R-:W-:Y:S02]  /*0e70*/  ISETP.NE.AND P0, PT, R4, RZ, PT ;  /* 0x000000ff0400720c */ /* 0x000fe40003f05270 */
[----:B------:R-:W-:Y:S02]  /*0e80*/  SEL R2, RZ, 0xffffffff, P1 ;  /* 0xffffffffff027807 */ /* 0x000fe40000800000 */
[----:B------:R-:W-:-:S09]  /*0e90*/  SEL R3, RZ, 0x1, !P0 ;  /* 0x00000001ff037807 */ /* 0x000fd20004000000 */
.L_x_0:
[----:B------:R-:W-:Y:S05]  /*0ea0*/  @P0 BRA `(.L_x_1) ;  /* 0x0000000c00400947 */ /* 0x000fea0003800000 */
[C---:B------:R-:W-:Y:S01]  /*0eb0*/  LOP3.LUT R8, R3.reuse, 0x3, RZ, 0xc0, !PT ;  /* 0x0000000303087812 */ /* 0x040fe200078ec0ff */
[----:B------:R-:W-:-:S03]  /*0ec0*/  VIADD R9, R3, 0xfffffffe ;  /* 0xfffffffe03097836 */ /* 0x000fc60000000000 */
[----:B------:R-:W-:Y:S01]  /*0ed0*/  ISETP.NE.AND P0, PT, R8, 0x1, PT ;  /* 0x000000010800780c */ /* 0x000fe20003f05270 */
[----:B------:R-:W-:-:S12]  /*0ee0*/  IMAD.MOV.U32 R11, RZ, RZ, R9 ;  /* 0x000000ffff0b7224 */ /* 0x000fd800078e0009 */
[----:B------:R-:W-:Y:S05]  /*0ef0*/  @!P0 BRA `(.L_x_2) ;  /* 0x0000000400688947 */ /* 0x000fea0003800000 */
[----:B------:R-:W0:Y:S02]  /*0f00*/  LDC.64 R6, c[0x0][0x390] ;  /* 0x0000e400ff067b82 */ /* 0x000e240000000a00 */
[----:B0-----:R-:W-:-:S05]  /*0f10*/  IMAD.WIDE.U32 R4, R3, 0x4, R6 ;  /* 0x0000000403047825 */ /* 0x001fca00078e0006 */
[----:B------:R-:W2:Y:S01]  /*0f20*/  LDG.E R16, desc[UR4][R4.64+-0x8] ;  /* 0xfffff80404107981 */ /* 0x000ea2000c1e1900 */
[----:B------:R-:W-:Y:S02]  /*0f30*/  ISETP.NE.AND P2, PT, R8, 0x2, PT ;  /* 0x000000020800780c */ /* 0x000fe40003f45270 */
[----:B--2---:R-:W-:-:S13]  /*0f40*/  ISETP.GE.AND P0, PT, R16, 0x1, PT ;  /* 0x000000011000780c */ /* 0x004fda0003f06270 */
[----:B------:R-:W-:Y:S05]  /*0f50*/  @!P0 BRA `(.L_x_3) ;  /* 0x0000000000608947 */ /* 0x000fea0003800000 */
[----:B------:R-:W-:Y:S01]  /*0f60*/  IMAD.WIDE R14, R2, 0x4, R6 ;  /* 0x00000004020e7825 */ /* 0x000fe200078e0206 */
[----:B------:R-:W0:Y:S05]  /*0f70*/  LDC.64 R10, c[0x0][0x398] ;  /* 0x0000e600ff0a7b82 */ /* 0x000e2a0000000a00 */
[----:B------:R-:W2:Y:S01]  /*0f80*/  LDG.E R14, desc[UR4][R14.64] ;  /* 0x000000040e0e7981 */ /* 0x000ea2000c1e1900 */
[----:B------:R-:W-:Y:S02]  /*0f90*/  IMAD.MOV.U32 R19, RZ, RZ, -0x1 ;  /* 0xffffffffff137424 */ /* 0x000fe400078e00ff */
[----:B------:R-:W1:Y:S03]  /*0fa0*/  LDC.64 R12, c[0x0][0x380] ;  /* 0x0000e000ff0c7b82 */ /* 0x000e660000000a00 */
[----:B------:R-:W-:-:S02]  /*0fb0*/  SHF.L.U32 R17, R19, R2, RZ ;  /* 0x0000000213117219 */ /* 0x000fc400000006ff */
[----:B------:R-:W-:Y:S02]  /*0fc0*/  SHF.L.U32 R19, R19, R9, RZ ;  /* 0x0000000913137219 */ /* 0x000fe400000006ff */
[-C--:B0-----:R-:W-:Y:S02]  /*0fd0*/  LOP3.LUT R17, R17, R10.reuse, RZ, 0xc, !PT ;  /* 0x0000000a11117212 */ /* 0x081fe400078e0cff */
[----:B------:R-:W-:-:S04]  /*0fe0*/  LOP3.LUT R19, R19, R10, RZ, 0xc, !PT ;  /* 0x0000000a13137212 */ /* 0x000fc800078e0cff */
[----:B------:R-:W-:Y:S02]  /*0ff0*/  IADD3 R19, PT, PT, R19, -0x1, R16 ;  /* 0xffffffff13137810 */ /* 0x000fe40007ffe010 */
[----:B--2---:R-:W-:-:S05]  /*1000*/  IADD3 R17, PT, PT, R17, -0x1, R14 ;  /* 0xffffffff11117810 */ /* 0x004fca0007ffe00e */
[----:B-1----:R-:W-:-:S04]  /*1010*/  IMAD.WIDE R16, R17, 0x8, R12 ;  /* 0x0000000811107825 */ /* 0x002fc800078e020c */
[----:B------:R-:W-:Y:S02]  /*1020*/  IMAD.WIDE R12, R19, 0x8, R12 ;  /* 0x00000008130c7825 */ /* 0x000fe400078e020c */
[----:B------:R-:W2:Y:S04]  /*1030*/  LDG.E.64 R16, desc[UR4][R16.64] ;  /* 0x0000000410107981 */ /* 0x000ea8000c1e1b00 */
[----:B------:R-:W2:Y:S02]  /*1040*/  LDG.E.64 R12, desc[UR4][R12.64] ;  /* 0x000000040c0c7981 */ /* 0x000ea4000c1e1b00 */
[CC--:B--2---:R-:W-:Y:S02]  /*1050*/  ISETP.GT.U32.AND P0, PT, R16.reuse, R12.reuse, PT ;  /* 0x0000000c1000720c */ /* 0x0c4fe40003f04070 */
[----:B------:R-:W-:-:S02]  /*1060*/  ISETP.GE.U32.AND P1, PT, R16, R12, PT ;  /* 0x0000000c1000720c */ /* 0x000fc40003f26070 */
[CC--:B------:R-:W-:Y:S02]  /*1070*/  ISETP.GT.AND.EX P0, PT, R17.reuse, R13.reuse, PT, P0 ;  /* 0x0000000d1100720c */ /* 0x0c0fe40003f04300 */
[----:B------:R-:W-:Y:S02]  /*1080*/  ISETP.GE.AND.EX P1, PT, R17, R13, PT, P1 ;  /* 0x0000000d1100720c */ /* 0x000fe40003f26310 */
[----:B------:R-:W-:-:S04]  /*1090*/  SEL R10, RZ, 0x1, !P0 ;  /* 0x00000001ff0a7807 */ /* 0x000fc80004000000 */
[----:B------:R-:W-:-:S05]  /*10a0*/  SEL R10, R10, 0xffffffff, P1 ;  /* 0xffffffff0a0a7807 */ /* 0x000fca0000800000 */
[----:B------:R-:W-:-:S05]  /*10b0*/  IMAD R10, R10, R11, RZ ;  /* 0x0000000b0a0a7224 */ /* 0x000fca00078e02ff */
[----:B------:R-:W-:-:S04]  /*10c0*/  ISETP.GE.AND P0, PT, R10, RZ, PT ;  /* 0x000000ff0a00720c */ /* 0x000fc80003f06270 */
[----:B------:R-:W-:-:S09]  /*10d0*/  SEL R2, R9, R2, !P0 ;  /* 0x0000000209027207 */ /* 0x000fd20004000000 */
.L_x_3:
[----:B------:R-:W-:Y:S01]  /*10e0*/  VIADD R11, R3, 0xfffffffd ;  /* 0xfffffffd030b7836 */ /* 0x000fe20000000000 */
[----:B------:R-:W-:Y:S06]  /*10f0*/  @!P2 BRA `(.L_x_2) ;  /* 0x0000000000e8a947 */ /* 0x000fec0003800000 */
        /* <DEDUP_REMOVED lines=12> */
[----:B------:R-:W-:Y:S02]  /*11c0*/  LOP3.LUT R19, R19, R12, RZ, 0xc, !PT ;  /* 0x0000000c13137212 */ /* 0x000fe400078e0cff */
[----:B--2---:R-:W-:Y:S02]  /*11d0*/  IADD3 R23, PT, PT, R21, -0x1, R16 ;  /* 0xffffffff15177810 */ /* 0x004fe40007ffe010 */
[----:B------:R-:W-:-:S03]  /*11e0*/  IADD3 R21, PT, PT, R19, -0x1, R10 ;  /* 0xffffffff13157810 */ /* 0x000fc60007ffe00a */
        /* <DEDUP_REMOVED lines=13> */
.L_x_4:
[----:B------:R-:W-:Y:S01]  /*12c0*/  VIADD R11, R3, 0xfffffffc ;  /* 0xfffffffc030b7836 */ /* 0x000fe20000000000 */
[----:B------:R-:W-:Y:S06]  /*12d0*/  @!P2 BRA `(.L_x_2) ;  /* 0x000000000070a947 */ /* 0x000fec0003800000 */
[----:B------:R-:W2:Y:S02]  /*12e0*/  LDG.E R17, desc[UR4][R4.64+-0x10] ;  /* 0xfffff00404117981 */ /* 0x000ea4000c1e1900 */
        /* <DEDUP_REMOVED lines=26> */
.L_x_5:
[----:B------:R-:W-:-:S07]  /*1490*/  VIADD R11, R3, 0xfffffffb ;  /* 0xfffffffb030b7836 */ /* 0x000fce0000000000 */
.L_x_2:
[----:B------:R-:W-:-:S13]  /*14a0*/  ISETP.GE.U32.AND P0, PT, R9, 0x3, PT ;  /* 0x000000030900780c */ /* 0x000fda0003f06070 */
[----:B------:R-:W-:Y:S05]  /*14b0*/  @!P0 BRA `(.L_x_1) ;  /* 0x0000000400bc8947 */ /* 0x000fea0003800000 */
[----:B------:R-:W0:Y:S01]  /*14c0*/  LDC.64 R4, c[0x0][0x380] ;  /* 0x0000e000ff047b82 */ /* 0x000e220000000a00 */
[----:B------:R-:W-:-:S07]  /*14d0*/  VIADD R11, R11, 0xffffffff ;  /* 0xffffffff0b0b7836 */ /* 0x000fce0000000000 */
[----:B------:R-:W1:Y:S08]  /*14e0*/  LDC.64 R6, c[0x0][0x390] ;  /* 0x0000e400ff067b82 */ /* 0x000e700000000a00 */
[----:B------:R-:W2:Y:S02]  /*14f0*/  LDC.64 R8, c[0x0][0x398] ;  /* 0x0000e600ff087b82 */ /* 0x000ea40000000a00 */
.L_x_10:
[----:B------:R-:W-:-:S04]  /*1500*/  VIADD R13, R11, 0x1 ;  /* 0x000000010b0d7836 */ /* 0x000fc80000000000 */
[----:B-1----:R-:W-:-:S05]  /*1510*/  IMAD.WIDE R14, R13, 0x4, R6 ;  /* 0x000000040d0e7825 */ /* 0x002fca00078e0206 */
[----:B------:R-:W3:Y:S04]  /*1520*/  LDG.E R16, desc[UR4][R14.64] ;  /* 0x000000040e107981 */ /* 0x000ee8000c1e1900 */
[----:B------:R-:W4:Y:S04]  /*1530*/  LDG.E R12, desc[UR4][R14.64+-0x4] ;  /* 0xfffffc040e0c7981 */ /* 0x000f28000c1e1900 */
[----:B------:R-:W5:Y:S04]  /*1540*/  LDG.E R10, desc[UR4][R14.64+-0x8] ;  /* 0xfffff8040e0a7981 */ /* 0x000f68000c1e1900 */
[----:B------:R-:W2:Y:S01]  /*1550*/  LDG.E R3, desc[UR4][R14.64+-0xc] ;  /* 0xfffff4040e037981 */ /* 0x000ea2000c1e1900 */
[----:B---3--:R-:W-:-:S02]  /*1560*/  ISETP.GE.AND P0, PT, R16, 0x1, PT ;  /* 0x000000011000780c */ /* 0x008fc40003f06270 */
[----:B----4-:R-:W-:Y:S02]  /*1570*/  ISETP.GE.AND P4, PT, R12, 0x1, PT ;  /* 0x000000010c00780c */ /* 0x010fe40003f86270 */
[----:B-----5:R-:W-:Y:S02]  /*1580*/  ISETP.GE.AND P3, PT, R10, 0x1, PT ;  /* 0x000000010a00780c */ /* 0x020fe40003f66270 */
[----:B--2---:R-:W-:-:S07]  /*1590*/  ISETP.GE.AND P2, PT, R3, 0x1, PT ;  /* 0x000000010300780c */ /* 0x004fce0003f46270 */
[----:B------:R-:W-:Y:S06]  /*15a0*/  @!P0 BRA `(.L_x_6) ;  /* 0x0000000000588947 */ /* 0x000fec0003800000 */
[----:B------:R-:W-:-:S06]  /*15b0*/  IMAD.WIDE R18, R2, 0x4, R6 ;  /* 0x0000000402127825 */ /* 0x000fcc00078e0206 */
[----:B------:R-:W2:Y:S01]  /*15c0*/  LDG.E R18, desc[UR4][R18.64] ;  /* 0x0000000412127981 */ /* 0x000ea2000c1e1900 */
[----:B------:R-:W-:-:S05]  /*15d0*/  IMAD.MOV.U32 R14, RZ, RZ, -0x1 ;  /* 0xffffffffff0e7424 */ /* 0x000fca00078e00ff */
[C---:B------:R-:W-:Y:S02]  /*15e0*/  SHF.L.U32 R15, R14.reuse, R13, RZ ;  /* 0x0000000d0e0f7219 */ /* 0x040fe400000006ff */
[----:B------:R-:W-:Y:S02]  /*15f0*/  SHF.L.U32 R17, R14, R2, RZ ;  /* 0x000000020e117219 */ /* 0x000fe400000006ff */
[-C--:B------:R-:W-:Y:S02]  /*1600*/  LOP3.LUT R15, R15, R8.reuse, RZ, 0xc, !PT ;  /* 0x000000080f0f7212 */ /* 0x080fe400078e0cff */
[----:B------:R-:W-:Y:S02]  /*1610*/  LOP3.LUT R21, R17, R8, RZ, 0xc, !PT ;  /* 0x0000000811157212 */ /* 0x000fe400078e0cff */
[----:B------:R-:W-:-:S05]  /*1620*/  IADD3 R17, PT, PT, R15, -0x1, R16 ;  /* 0xffffffff0f117810 */ /* 0x000fca0007ffe010 */
[----:B0-----:R-:W-:-:S06]  /*1630*/  IMAD.WIDE R16, R17, 0x8, R4 ;  /* 0x0000000811107825 */ /* 0x001fcc00078e0204 */
[----:B------:R-:W3:Y:S01]  /*1640*/  LDG.E.64 R16, desc[UR4][R16.64] ;  /* 0x0000000410107981 */ /* 0x000ee2000c1e1b00 */
[----:B--2---:R-:W-:-:S05]  /*1650*/  IADD3 R15, PT, PT, R21, -0x1, R18 ;  /* 0xffffffff150f7810 */ /* 0x004fca0007ffe012 */
[----:B------:R-:W-:-:S06]  /*1660*/  IMAD.WIDE R14, R15, 0x8, R4 ;  /* 0x000000080f0e7825 */ /* 0x000fcc00078e0204 */
[----:B------:R-:W3:Y:S02]  /*1670*/  LDG.E.64 R14, desc[UR4][R14.64] ;  /* 0x000000040e0e7981 */ /* 0x000ee4000c1e1b00 */
[CC--:B---3--:R-:W-:Y:S02]  /*1680*/  ISETP.GT.U32.AND P0, PT, R14.reuse, R16.reuse, PT ;  /* 0x000000100e00720c */ /* 0x0c8fe40003f04070 */
[----:B------:R-:W-:Y:S02]  /*1690*/  ISETP.GE.U32.AND P1, PT, R14, R16, PT ;  /* 0x000000100e00720c */ /* 0x000fe40003f26070 */
[CC--:B------:R-:W-:Y:S02]  /*16a0*/  ISETP.GT.AND.EX P0, PT, R15.reuse, R17.reuse, PT, P0 ;  /* 0x000000110f00720c */ /* 0x0c0fe40003f04300 */
[----:B------:R-:W-:Y:S02]  /*16b0*/  ISETP.GE.AND.EX P1, PT, R15, R17, PT, P1 ;  /* 0x000000110f00720c */ /* 0x000fe40003f26310 */
[----:B------:R-:W-:-:S04]  /*16c0*/  SEL R18, RZ, 0x1, !P0 ;  /* 0x00000001ff127807 */ /* 0x000fc80004000000 */
[----:B------:R-:W-:-:S05]  /*16d0*/  SEL R18, R18, 0xffffffff, P1 ;  /* 0xffffffff12127807 */ /* 0x000fca0000800000 */
[----:B------:R-:W-:-:S05]  /*16e0*/  IMAD R18, R18, R9, RZ ;  /* 0x0000000912127224 */ /* 0x000fca00078e02ff */
[----:B------:R-:W-:-:S04]  /*16f0*/  ISETP.GE.AND P0, PT, R18, RZ, PT ;  /* 0x000000ff1200720c */ /* 0x000fc80003f06270 */
[----:B------:R-:W-:-:S09]  /*1700*/  SEL R2, R13, R2, !P0 ;  /* 0x000000020d027207 */ /* 0x000fd20004000000 */
.L_x_6:
[----:B------:R-:W-:Y:S05]  /*1710*/  @!P4 BRA `(.L_x_7) ;  /* 0x000000000058c947 */ /* 0x000fea0003800000 */
        /* <DEDUP_REMOVED lines=22> */
.L_x_7:
[----:B------:R-:W-:Y:S05]  /*1880*/  @!P3 BRA `(.L_x_8) ;  /* 0x00000000005cb947 */ /* 0x000fea0003800000 */
[----:B------:R-:W-:-:S06]  /*1890*/  IMAD.WIDE R16, R2, 0x4, R6 ;  /* 0x0000000402107825 */ /* 0x000fcc00078e0206 */
[----:B------:R-:W2:Y:S01]  /*18a0*/  LDG.E R16, desc[UR4][R16.64] ;  /* 0x0000000410107981 */ /* 0x000ea2000c1e1900 */
[----:B------:R-:W-:Y:S02]  /*18b0*/  IMAD.MOV.U32 R12, RZ, RZ, -0x1 ;  /* 0xffffffffff0c7424 */ /* 0x000fe400078e00ff */
[----:B------:R-:W-:-:S03]  /*18c0*/  VIADD R13, R11, 0xffffffff ;  /* 0xffffffff0b0d7836 */ /* 0x000fc60000000000 */
[C---:B------:R-:W-:Y:S02]  /*18d0*/  SHF.L.U32 R19, R12.reuse, R2, RZ ;  /* 0x000000020c137219 */ /* 0x040fe400000006ff */
[----:B------:R-:W-:Y:S02]  /*18e0*/  SHF.L.U32 R15, R12, R13, RZ ;  /* 0x0000000d0c0f7219 */ /* 0x000fe400000006ff */
[-C--:B------:R-:W-:Y:S02]  /*18f0*/  LOP3.LUT R19, R19, R8.reuse, RZ, 0xc, !PT ;  /* 0x0000000813137212 */ /* 0x080fe400078e0cff */
[----:B------:R-:W-:-:S04]  /*1900*/  LOP3.LUT R15, R15, R8, RZ, 0xc, !PT ;  /* 0x000000080f0f7212 */ /* 0x000fc800078e0cff */
        /* <DEDUP_REMOVED lines=15> */
.L_x_8:
        /* <DEDUP_REMOVED lines=24> */
.L_x_9:
[----:B------:R-:W-:-:S05]  /*1b80*/  VIADD R11, R11, 0xfffffffc ;  /* 0xfffffffc0b0b7836 */ /* 0x000fca0000000000 */
[----:B------:R-:W-:-:S13]  /*1b90*/  ISETP.NE.AND P0, PT, R11, -0x2, PT ;  /* 0xfffffffe0b00780c */ /* 0x000fda0003f05270 */
[----:B------:R-:W-:Y:S05]  /*1ba0*/  @P0 BRA `(.L_x_10) ;  /* 0xfffffff800540947 */ /* 0x000fea000383ffff */
.L_x_1:
[----:B0-----:R-:W0:Y:S08]  /*1bb0*/  LDC.64 R4, c[0x0][0x390] ;  /* 0x0000e400ff047b82 */ /* 0x001e300000000a00 */
[----:B------:R-:W1:Y:S08]  /*1bc0*/  LDC R9, c[0x0][0x398] ;  /* 0x0000e600ff097b82 */ /* 0x000e700000000800 */
[----:B------:R-:W2:Y:S01]  /*1bd0*/  LDC.64 R10, c[0x0][0x380] ;  /* 0x0000e000ff0a7b82 */ /* 0x000ea20000000a00 */
[----:B0-----:R-:W-:-:S05]  /*1be0*/  IMAD.WIDE R4, R2, 0x4, R4 ;  /* 0x0000000402047825 */ /* 0x001fca00078e0204 */
[----:B------:R-:W3:Y:S01]  /*1bf0*/  LDG.E R3, desc[UR4][R4.64] ;  /* 0x0000000404037981 */ /* 0x000ee2000c1e1900 */
[----:B------:R-:W-:-:S05]  /*1c00*/  IMAD.MOV.U32 R7, RZ, RZ, -0x1 ;  /* 0xffffffffff077424 */ /* 0x000fca00078e00ff */
[----:B------:R-:W-:-:S04]  /*1c10*/  SHF.L.U32 R2, R7, R2, RZ ;  /* 0x0000000207027219 */ /* 0x000fc800000006ff */
[----:B-1----:R-:W-:-:S04]  /*1c20*/  LOP3.LUT R2, R2, R9, RZ, 0xc, !PT ;  /* 0x0000000902027212 */ /* 0x002fc800078e0cff */
[C---:B---3--:R-:W-:Y:S01]  /*1c30*/  IADD3 R6, P0, PT, R3.reuse, R2, RZ ;  /* 0x0000000203067210 */ /* 0x048fe20007f1e0ff */
[----:B------:R-:W-:-:S03]  /*1c40*/  VIADD R9, R3, 0xffffffff ;  /* 0xffffffff03097836 */ /* 0x000fc60000000000 */
[----:B------:R-:W-:Y:S02]  /*1c50*/  LEA.HI.X.SX32 R7, R3, RZ, 0x1, P0 ;  /* 0x000000ff03077211 */ /* 0x000fe400000f0eff */
[C---:B--2---:R-:W-:Y:S01]  /*1c60*/  LEA R2, P0, R6.reuse, R10, 0x3 ;  /* 0x0000000a06027211 */ /* 0x044fe200078018ff */
[----:B------:R0:W-:Y:S03]  /*1c70*/  STG.E desc[UR4][R4.64], R9 ;  /* 0x0000000904007986 */ /* 0x0001e6000c101904 */
[----:B------:R-:W-:Y:S02]  /*1c80*/  LEA.HI.X R3, R6, R11, R7, 0x3, P0 ;  /* 0x0000000b06037211 */ /* 0x000fe400000f1c07 */
[----:B------:R-:W1:Y:S04]  /*1c90*/  LDC.64 R6, c[0x0][0x388] ;  /* 0x0000e200ff067b82 */ /* 0x000e680000000a00 */
[----:B------:R-:W2:Y:S01]  /*1ca0*/  LDG.E.64 R2, desc[UR4][R2.64+-0x8] ;  /* 0xfffff80402027981 */ /* 0x000ea2000c1e1b00 */
[C---:B------:R-:W-:Y:S01]  /*1cb0*/  ISETP.GT.AND P0, PT, R0.reuse, 0x1, PT ;  /* 0x000000010000780c */ /* 0x040fe20003f04270 */
[----:B-1----:R-:W-:-:S04]  /*1cc0*/  IMAD.WIDE R6, R0, 0x8, R6 ;  /* 0x0000000800067825 */ /* 0x002fc800078e0206 */
[----:B------:R-:W-:Y:S01]  /*1cd0*/  VIADD R0, R0, 0xffffffff ;  /* 0xffffffff00007836 */ /* 0x000fe20000000000 */
[----:B--2---:R0:W-:Y:S07]  /*1ce0*/  STG.E.64 desc[UR4][R6.64+-0x8], R2 ;  /* 0xfffff80206007986 */ /* 0x0041ee000c101b04 */
[----:B------:R-:W-:Y:S05]  /*1cf0*/  @P0 BRA `(.L_x_11) ;  /* 0xffffffe400e00947 */ /* 0x000fea000383ffff */
[----:B------:R-:W-:Y:S05]  /*1d00*/  EXIT ;  /* 0x000000000000794d */ /* 0x000fea0003800000 */
.L_x_12:
[----:B------:R-:W-:-:S00]  /*1d10*/  BRA `(.L_x_12) ;  /* 0xfffffffc00fc7947 */ /* 0x000fc0000383ffff */
[----:B------:R-:W-:-:S00]  /*1d20*/  NOP ;  /* 0x0000000000007918 */ /* 0x000fc00000000000 */
        /* <DEDUP_REMOVED lines=13> */
.L_x_18:


//--------------------- .text._Z21global_bitonic_workerIlEvPT_iiiii --------------------------
	.section	.text._Z21global_bitonic_workerIlEvPT_iiiii,"ax",@progbits
	.align	128
        .global         _Z21global_bitonic_workerIlEvPT_iiiii
        .type           _Z21global_bitonic_workerIlEvPT_iiiii,@function
        .size           _Z21global_bitonic_workerIlEvPT_iiiii,(.L_x_19 - _Z21global_bitonic_workerIlEvPT_iiiii)
        .other          _Z21global_bitonic_workerIlEvPT_iiiii,@"STO_CUDA_ENTRY STV_DEFAULT"
_Z21global_bitonic_workerIlEvPT_iiiii:
.text._Z21global_bitonic_workerIlEvPT_iiiii:
[----:B------:R-:W-:Y:S08]  /*0000*/  LDC R1, c[0x0][0x37c] ;  /* 0x0000df00ff017b82 */ /* 0x000ff00000000800 */
[----:B------:R-:W0:Y:S02]  /*0010*/  LDC R0, c[0x0][0x394] ;  /* 0x0000e500ff007b82 */ /* 0x000e240000000800 */
[----:B0-----:R-:W-:-:S13]  /*0020*/  ISETP.GE.AND P0, PT, R0, 0x1, PT ;  /* 0x000000010000780c */ /* 0x001fda0003f06270 */
[----:B------:R-:W-:Y:S05]  /*0030*/  @!P0 EXIT ;  /* 0x000000000000894d */ /* 0x000fea0003800000 */
[----:B------:R-:W0:Y:S01]  /*0040*/  S2R R0, SR_TID.X ;  /* 0x0000000000007919 */ /* 0x000e220000002100 */
[----:B------:R-:W0:Y:S01]  /*0050*/  S2UR UR4, SR_CTAID.X ;  /* 0x00000000000479c3 */ /* 0x000e220000002500 */
[----:B------:R-:W1:Y:S01]  /*0060*/  LDCU UR7, c[0x0][0x390] ;  /* 0x00007200ff0777ac */ /* 0x000e620008000800 */
[----:B------:R-:W-:Y:S01]  /*0070*/  IMAD.MOV.U32 R11, RZ, RZ, 0x1 ;  /* 0x00000001ff0b7424 */ /* 0x000fe200078e00ff */
[----:B------:R-:W-:Y:S01]  /*0080*/  UMOV UR5, 0xffffffff ;  /* 0xffffffff00057882 */ /* 0x000fe20000000000 */
[----:B------:R-:W2:Y:S04]  /*0090*/  LDCU.64 UR8, c[0x0][0x358] ;  /* 0x00006b00ff0877ac */ /* 0x000ea80008000a00 */
[----:B------:R-:W0:Y:S01]  /*00a0*/  LDC R3, c[0x0][0x360] ;  /* 0x0000d800ff037b82 */ /* 0x000e220000000800 */
[----:B-1----:R-:W-:Y:S01]  /*00b0*/  SHF.L.U32 R11, R11, UR7, RZ ;  /* 0x000000070b0b7c19 */ /* 0x002fe200080006ff */
[----:B------:R-:W-:-:S02]  /*00c0*/  UIADD3 UR6, UPT, UPT, UR7, 0x1, URZ ;  /* 0x0000000107067890 */ /* 0x000fc4000fffe0ff */
[----:B------:R-:W-:Y:S01]  /*00d0*/  USHF.L.U32 UR5, UR5, UR7, URZ ;  /* 0x0000000705057299 */ /* 0x000fe200080006ff */
[----:B0-----:R-:W-:Y:S01]  /*00e0*/  IMAD R0, R3, UR4, R0 ;  /* 0x0000000403007c24 */ /* 0x001fe2000f8e0200 */
[----:B--2---:R-:W-:-:S10]  /*00f0*/  UMOV UR4, URZ ;  /* 0x000000ff00047c82 */ /* 0x004fd40008000000 */
.L_x_16:
[----:B0-----:R-:W0:Y:S01]  /*0100*/  LDC R3, c[0x0][0x394] ;  /* 0x0000e500ff037b82 */ /* 0x001e220000000800 */
[----:B------:R-:W1:Y:S01]  /*0110*/  LDCU UR7, c[0x0][0x38c] ;  /* 0x00007180ff0777ac */ /* 0x000e620008000800 */
[----:B------:R-:W-:Y:S01]  /*0120*/  BSSY.RECONVERGENT B0, `(.L_x_13) ;  /* 0x000000d000007945 */ /* 0x000fe20003800200 */
[----:B0-----:R-:W-:Y:S01]  /*0130*/  IMAD R4, R0, R3, UR4 ;  /* 0x0000000400047e24 */ /* 0x001fe2000f8e0203 */
[----:B------:R-:W-:-:S04]  /*0140*/  UIADD3 UR4, UPT, UPT, UR4, 0x1, URZ ;  /* 0x0000000104047890 */ /* 0x000fc8000fffe0ff */
[----:B-1----:R-:W-:Y:S02]  /*0150*/  SHF.R.S32.HI R10, RZ, UR7, R4 ;  /* 0x00000007ff0a7c19 */ /* 0x002fe40008011404 */
[----:B------:R-:W-:Y:S02]  /*0160*/  ISETP.NE.AND P2, PT, R3, UR4, PT ;  /* 0x0000000403007c0c */ /* 0x000fe4000bf45270 */
[----:B------:R-:W-:-:S13]  /*0170*/  ISETP.GE.AND P0, PT, R10, 0x2, PT ;  /* 0x000000020a00780c */ /* 0x000fda0003f06270 */
[----:B------:R-:W-:Y:S05]  /*0180*/  @!P0 BRA `(.L_x_14) ;  /* 0x0000000000188947 */ /* 0x000fea0003800000 */
[----:B------:R-:W-:Y:S01]  /*0190*/  BSSY.RECONVERGENT B1, `(.L_x_14) ;  /* 0x0000005000017945 */ /* 0x000fe20003800200 */
.L_x_15:
[----:B------:R-:W-:Y:S02]  /*01a0*/  ISETP.GT.U32.AND P0, PT, R10, 0x3, PT ;  /* 0x000000030a00780c */ /* 0x000fe40003f04070 */
[----:B------:R-:W-:-:S04]  /*01b0*/  SHF.R.U32.HI R3, RZ, 0x1, R10 ;  /* 0x00000001ff037819 */ /* 0x000fc8000001160a */
[----:B------:R-:W-:-:S07]  /*01c0*/  LOP3.LUT R10, R3, 0x1, R10, 0x78, !PT ;  /* 0x00000001030a7812 */ /* 0x000fce00078e780a */
[----:B------:R-:W-:Y:S05]  /*01d0*/  @P0 BRA `(.L_x_15) ;  /* 0xfffffffc00f00947 */ /* 0x000fea000383ffff */
[----:B------:R-:W-:Y:S05]  /*01e0*/  BSYNC.RECONVERGENT B1 ;  /* 0x0000000000017941 */ /* 0x000fea0003800200 */
.L_x_14:
[----:B------:R-:W-:Y:S05]  /*01f0*/  BSYNC.RECONVERGENT B0 ;  /* 0x0000000000007941 */ /* 0x000fea0003800200 */
.L_x_13:
[----:B------:R-:W0:Y:S01]  /*0200*/  LDCU UR7, c[0x0][0x390] ;  /* 0x00007200ff0777ac */ /* 0x000e220008000800 */
[----:B------:R-:W1:Y:S01]  /*0210*/  LDC.64 R2, c[0x0][0x380] ;  /* 0x0000e000ff027b82 */ /* 0x000e620000000a00 */
[----:B0-----:R-:W-:Y:S01]  /*0220*/  SHF.R.S32.HI R5, RZ, UR7, R4 ;  /* 0x00000007ff057c19 */ /* 0x001fe20008011404 */
[----:B------:R-:W0:Y:S01]  /*0230*/  LDCU UR7, c[0x0][0x398] ;  /* 0x00007300ff0777ac */ /* 0x000e220008000800 */
[----:B------:R-:W-:Y:S02]  /*0240*/  LOP3.LUT R4, R4, UR5, RZ, 0x30, !PT ;  /* 0x0000000504047c12 */ /* 0x000fe4000f8e30ff */
[----:B------:R-:W-:-:S05]  /*0250*/  SHF.L.U32 R5, R5, UR6, RZ ;  /* 0x0000000605057c19 */ /* 0x000fca00080006ff */
[----:B------:R-:W-:-:S04]  /*0260*/  IMAD.IADD R5, R4, 0x1, R5 ;  /* 0x0000000104057824 */ /* 0x000fc800078e0205 */
[----:B-1----:R-:W-:-:S05]  /*0270*/  IMAD.WIDE R2, R5, 0x8, R2 ;  /* 0x0000000805027825 */ /* 0x002fca00078e0202 */
[----:B------:R-:W2:Y:S01]  /*0280*/  LDG.E.64 R6, desc[UR8][R2.64] ;  /* 0x0000000802067981 */ /* 0x000ea2000c1e1b00 */
[----:B------:R-:W-:-:S05]  /*0290*/  IMAD.WIDE R4, R11, 0x8, R2 ;  /* 0x000000080b047825 */ /* 0x000fca00078e0202 */
[----:B------:R-:W2:Y:S01]  /*02a0*/  LDG.E.64 R8, desc[UR8][R4.64] ;  /* 0x0000000804087981 */ /* 0x000ea2000c1e1b00 */
[----:B------:R-:W-:-:S04]  /*02b0*/  IMAD.MOV.U32 R13, RZ, RZ, 0x1 ;  /* 0x00000001ff0d7424 */ /* 0x000fc800078e00ff */
[----:B------:R-:W-:-:S04]  /*02c0*/  IMAD R10, R10, -0x2, R13 ;  /* 0xfffffffe0a0a7824 */ /* 0x000fc800078e020d */
[----:B0-----:R-:W-:Y:S01]  /*02d0*/  IMAD R10, R10, UR7, RZ ;  /* 0x000000070a0a7c24 */ /* 0x001fe2000f8e02ff */
[CC--:B--2---:R-:W-:Y:S02]  /*02e0*/  ISETP.GT.U32.AND P0, PT, R6.reuse, R8.reuse, PT ;  /* 0x000000080600720c */ /* 0x0c4fe40003f04070 */
[----:B------:R-:W-:Y:S02]  /*02f0*/  ISETP.GE.U32.AND P1, PT, R6, R8, PT ;  /* 0x000000080600720c */ /* 0x000fe40003f26070 */
[CC--:B------:R-:W-:Y:S02]  /*0300*/  ISETP.GT.AND.EX P0, PT, R7.reuse, R9.reuse, PT, P0 ;  /* 0x000000090700720c */ /* 0x0c0fe40003f04300 */
[----:B------:R-:W-:Y:S02]  /*0310*/  ISETP.GE.AND.EX P1, PT, R7, R9, PT, P1 ;  /* 0x000000090700720c */ /* 0x000fe40003f26310 */
[----:B------:R-:W-:-:S04]  /*0320*/  SEL R12, RZ, 0x1, !P0 ;  /* 0x00000001ff0c7807 */ /* 0x000fc80004000000 */
[----:B------:R-:W-:-:S05]  /*0330*/  SEL R13, R12, 0xffffffff, P1 ;  /* 0xffffffff0c0d7807 */ /* 0x000fca0000800000 */
[----:B------:R-:W-:-:S05]  /*0340*/  IMAD R10, R10, R13, RZ ;  /* 0x0000000d0a0a7224 */ /* 0x000fca00078e02ff */
[----:B------:R-:W-:-:S13]  /*0350*/  ISETP.GE.AND P0, PT, R10, 0x1, PT ;  /* 0x000000010a00780c */ /* 0x000fda0003f06270 */
[----:B------:R0:W-:Y:S04]  /*0360*/  @P0 STG.E.64 desc[UR8][R2.64], R8 ;  /* 0x0000000802000986 */ /* 0x0001e8000c101b08 */
[----:B------:R0:W-:Y:S01]  /*0370*/  @P0 STG.E.64 desc[UR8][R4.64], R6 ;  /* 0x0000000604000986 */ /* 0x0001e2000c101b08 */
[----:B------:R-:W-:Y:S05]  /*0380*/  @P2 BRA `(.L_x_16) ;  /* 0xfffffffc005c2947 */ /* 0x000fea000383ffff */
[----:B------:R-:W-:Y:S05]  /*0390*/  EXIT ;  /* 0x000000000000794d */ /* 0x000fea0003800000 */
.L_x_17:
        /* <DEDUP_REMOVED lines=14> */
.L_x_19:


//--------------------- .nv.shared.reserved.0     --------------------------
	.section	.nv.shared.reserved.0,"aw",@nobits
	.weak		__nv_reservedSMEM_offset_0_alias
	.size		__nv_reservedSMEM_offset_0_alias, 0, 64
	.other		__nv_reservedSMEM_offset_0_alias,@"STO_CUDA_RESERVED_SHARED STV_DEFAULT"
__nv_reservedSMEM_offset_0_alias:
	.zero		0
	.zero		64


//--------------------- .nv.constant0._Z21global_bitonic_mergerIlEvPT_S1_Piii --------------------------
	.section	.nv.constant0._Z21global_bitonic_mergerIlEvPT_S1_Piii,"a",@progbits
	.sectionflags	@""
	.align	4
.nv.constant0._Z21global_bitonic_mergerIlEvPT_S1_Piii:
	.zero		928


//--------------------- .nv.constant0._Z21global_bitonic_workerIlEvPT_iiiii --------------------------
	.section	.nv.constant0._Z21global_bitonic_workerIlEvPT_iiiii,"a",@progbits
	.sectionflags	@""
	.align	4
.nv.constant0._Z21global_bitonic_workerIlEvPT_iiiii:
	.zero		924


//--------------------- SYMBOLS --------------------------

	.type		.nv.reservedSmem.offset0,@object
	.size		.nv.reservedSmem.offset0,0x4
